	.headerflags	@"EF_CUDA_TEXMODE_UNIFIED EF_CUDA_64BIT_ADDRESS EF_CUDA_ACCELERATORS EF_CUDA_SM90 EF_CUDA_VIRTUAL_SM(EF_CUDA_SM90)"
	.elftype	@"ET_EXEC"


//--------------------- .nv.info                  --------------------------
	.section	.nv.info,"",@"SHT_CUDA_INFO"
	.align	4


	//----- nvinfo : EIATTR_REGCOUNT
	.align		4
        /*0000*/ 	.byte	0x04, 0x2f
        /*0002*/ 	.short	(.L_1 - .L_0)
	.align		4
.L_0:
        /*0004*/ 	.word	index@(triton_per_fused__softmax_1)
        /*0008*/ 	.word	0x0000000e


	//----- nvinfo : EIATTR_MIN_STACK_SIZE
	.align		4
.L_1:
        /*000c*/ 	.byte	0x04, 0x12
        /*000e*/ 	.short	(.L_3 - .L_2)
	.align		4
.L_2:
        /*0010*/ 	.word	index@(triton_per_fused__softmax_1)
        /*0014*/ 	.word	0x00000000


	//----- nvinfo : EIATTR_FRAME_SIZE
	.align		4
.L_3:
        /*0018*/ 	.byte	0x04, 0x11
        /*001a*/ 	.short	(.L_5 - .L_4)
	.align		4
.L_4:
        /*001c*/ 	.word	index@(triton_per_fused__softmax_1)
        /*0020*/ 	.word	0x00000000


	//----- nvinfo : EIATTR_MIN_STACK_SIZE
	.align		4
.L_5:
        /*0024*/ 	.byte	0x04, 0x12
        /*0026*/ 	.short	(.L_7 - .L_6)
	.align		4
.L_6:
        /*0028*/ 	.word	index@(triton_per_fused__softmax_1)
        /*002c*/ 	.word	0x00000000
.L_7:


//--------------------- .nv.info.triton_per_fused__softmax_1 --------------------------
	.section	.nv.info.triton_per_fused__softmax_1,"",@"SHT_CUDA_INFO"
	.sectionflags	@""
	.align	4


	//----- nvinfo : EIATTR_CUDA_API_VERSION
	.align		4
        /*0000*/ 	.byte	0x04, 0x37
        /*0002*/ 	.short	(.L_9 - .L_8)
.L_8:
        /*0004*/ 	.word	0x0000007c


	//----- nvinfo : EIATTR_KPARAM_INFO
	.align		4
.L_9:
        /*0008*/ 	.byte	0x04, 0x17
        /*000a*/ 	.short	(.L_11 - .L_10)
.L_10:
        /*000c*/ 	.word	0x00000000
        /*0010*/ 	.short	0x0002
        /*0012*/ 	.short	0x000c
        /*0014*/ 	.byte	0x00, 0xf0, 0x11, 0x00


	//----- nvinfo : EIATTR_KPARAM_INFO
	.align		4
.L_11:
        /*0018*/ 	.byte	0x04, 0x17
        /*001a*/ 	.short	(.L_13 - .L_12)
.L_12:
        /*001c*/ 	.word	0x00000000
        /*0020*/ 	.short	0x0001
        /*0022*/ 	.short	0x0008
        /*0024*/ 	.byte	0x00, 0xf0, 0x11, 0x00


	//----- nvinfo : EIATTR_KPARAM_INFO
	.align		4
.L_13:
        /*0028*/ 	.byte	0x04, 0x17
        /*002a*/ 	.short	(.L_15 - .L_14)
.L_14:
        /*002c*/ 	.word	0x00000000
        /*0030*/ 	.short	0x0000
        /*0032*/ 	.short	0x0000
        /*0034*/ 	.byte	0x00, 0xf4, 0x21, 0x00


	//----- nvinfo : EIATTR_SPARSE_MMA_MASK
	.align		4
.L_15:
        /*0038*/ 	.byte	0x03, 0x50
        /*003a*/ 	.short	0x0000


	//----- nvinfo : EIATTR_MAXREG_COUNT
	.align		4
        /*003c*/ 	.byte	0x03, 0x1b
        /*003e*/ 	.short	0x00ff


	//----- nvinfo : EIATTR_COOP_GROUP_MASK_REGIDS
	.align		4
        /*0040*/ 	.byte	0x04, 0x29
        /*0042*/ 	.short	(.L_17 - .L_16)


	//   ....[0]....
.L_16:
        /*0044*/ 	.word	0xffffffff


	//   ....[1]....
        /*0048*/ 	.word	0xffffffff


	//   ....[2]....
        /*004c*/ 	.word	0xffffffff


	//   ....[3]....
        /*0050*/ 	.word	0xffffffff


	//   ....[4]....
        /*0054*/ 	.word	0xffffffff


	//   ....[5]....
        /*0058*/ 	.word	0xffffffff


	//   ....[6]....
        /*005c*/ 	.word	0xffffffff


	//   ....[7]....
        /*0060*/ 	.word	0xffffffff


	//----- nvinfo : EIATTR_COOP_GROUP_INSTR_OFFSETS
	.align		4
.L_17:
        /*0064*/ 	.byte	0x04, 0x28
        /*0066*/ 	.short	(.L_19 - .L_18)


	//   ....[0]....
.L_18:
        /*0068*/ 	.word	0x000000f0


	//   ....[1]....
        /*006c*/ 	.word	0x00000130


	//   ....[2]....
        /*0070*/ 	.word	0x00000170


	//   ....[3]....
        /*0074*/ 	.word	0x000001b0


	//   ....[4]....
        /*0078*/ 	.word	0x00000270


	//   ....[5]....
        /*007c*/ 	.word	0x000002a0


	//   ....[6]....
        /*0080*/ 	.word	0x000002c0


	//   ....[7]....
        /*0084*/ 	.word	0x000002e0


	//----- nvinfo : EIATTR_EXIT_INSTR_OFFSETS
	.align		4
.L_19:
        /*0088*/ 	.byte	0x04, 0x1c
        /*008a*/ 	.short	(.L_21 - .L_20)


	//   ....[0]....
.L_20:
        /*008c*/ 	.word	0x00000380


	//   ....[1]....
        /*0090*/ 	.word	0x000003a0


	//----- nvinfo : EIATTR_REQNTID
	.align		4
.L_21:
        /*0094*/ 	.byte	0x04, 0x10
        /*0096*/ 	.short	(.L_23 - .L_22)
.L_22:
        /*0098*/ 	.word	0x00000040
        /*009c*/ 	.word	0x00000001
        /*00a0*/ 	.word	0x00000001


	//----- nvinfo : EIATTR_CBANK_PARAM_SIZE
	.align		4
.L_23:
        /*00a4*/ 	.byte	0x03, 0x19
        /*00a6*/ 	.short	0x0010


	//----- nvinfo : EIATTR_PARAM_CBANK
	.align		4
        /*00a8*/ 	.byte	0x04, 0x0a
        /*00aa*/ 	.short	(.L_25 - .L_24)
	.align		4
.L_24:
        /*00ac*/ 	.word	index@(.nv.constant0.triton_per_fused__softmax_1)
        /*00b0*/ 	.short	0x0210
        /*00b2*/ 	.short	0x0010


	//----- nvinfo : EIATTR_SW_WAR
	.align		4
.L_25:
        /*00b4*/ 	.byte	0x04, 0x36
        /*00b6*/ 	.short	(.L_27 - .L_26)
.L_26:
        /*00b8*/ 	.word	0x00000008
.L_27:


//--------------------- .nv.callgraph             --------------------------
	.section	.nv.callgraph,"",@"SHT_CUDA_CALLGRAPH"
	.align	4
	.sectionentsize	8
	.align		4
        /*0000*/ 	.word	0x00000000
	.align		4
        /*0004*/ 	.word	0xffffffff
	.align		4
        /*0008*/ 	.word	0x00000000
	.align		4
        /*000c*/ 	.word	0xfffffffe
	.align		4
        /*0010*/ 	.word	0x00000000
	.align		4
        /*0014*/ 	.word	0xfffffffd
	.align		4
        /*0018*/ 	.word	0x00000000
	.align		4
        /*001c*/ 	.word	0xfffffffc


//--------------------- .text.triton_per_fused__softmax_1 --------------------------
	.section	.text.triton_per_fused__softmax_1,"ax",@progbits
	.align	128
        .global         triton_per_fused__softmax_1
        .type           triton_per_fused__softmax_1,@function
        .size           triton_per_fused__softmax_1,(.L_x_2 - triton_per_fused__softmax_1)
        .other          triton_per_fused__softmax_1,@"STO_CUDA_ENTRY STV_DEFAULT"
triton_per_fused__softmax_1:
.text.triton_per_fused__softmax_1:
[----:B------:R-:W0:Y:S02]  /*0000*/  LDC R1, c[0x0][0x28] ;  /* 0x00000a00ff017b82 */ /* 0x000e240000000800 */
[----:B------:R-:W1:Y:S01]  /*0010*/  S2R R11, SR_CTAID.X ;  /* 0x00000000000b7919 */ /* 0x000e620000002500 */
[----:B------:R-:W2:Y:S01]  /*0020*/  LDC.64 R2, c[0x0][0x210] ;  /* 0x00008400ff027b82 */ /* 0x000ea20000000a00 */
[----:B------:R-:W-:Y:S01]  /*0030*/  ULDC.64 UR4, c[0x0][0x208] ;  /* 0x0000820000047ab9 */ /* 0x000fe20000000a00 */
[----:B------:R-:W3:Y:S01]  /*0040*/  S2R R10, SR_TID.X ;  /* 0x00000000000a7919 */ /* 0x000ee20000002100 */
[----:B-1----:R-:W-:Y:S02]  /*0050*/  ISETP.GE.AND P0, PT, R11, 0x40, PT ;  /* 0x000000400b00780c */ /* 0x002fe40003f06270 */
[----:B---3--:R-:W-:-:S05]  /*0060*/  LOP3.LUT R0, R10, 0xf, RZ, 0xc0, !PT ;  /* 0x0000000f0a007812 */ /* 0x008fca00078ec0ff */
[----:B------:R-:W-:Y:S02]  /*0070*/  IMAD R5, R11, 0x10, R0 ;  /* 0x000000100b057824 */ /* 0x000fe400078e0200 */
[----:B------:R-:W-:Y:S02]  /*0080*/  IMAD.MOV.U32 R0, RZ, RZ, RZ ;  /* 0x000000ffff007224 */ /* 0x000fe400078e00ff */
[----:B--2---:R-:W-:Y:S02]  /*0090*/  IMAD.WIDE R2, R5, 0x4, R2 ;  /* 0x0000000405027825 */ /* 0x004fe400078e0202 */
[----:B------:R-:W-:Y:S05]  /*00a0*/  @P0 BRA `(.L_x_0) ;  /* 0x0000000000040947 */ /* 0x000fea0003800000 */
[----:B------:R1:W5:Y:S02]  /*00b0*/  LDG.E R0, desc[UR4][R2.64] ;  /* 0x0000000402007981 */ /* 0x000364000c1e1900 */
.L_x_0:
[----:B-----5:R-:W-:-:S04]  /*00c0*/  SEL R0, R0, RZ, !P0 ;  /* 0x000000ff00007207 */ /* 0x020fc80004000000 */
[----:B------:R-:W-:-:S04]  /*00d0*/  FSEL R5, R0, -INF , !P0 ;  /* 0xff80000000057808 */ /* 0x000fc80004000000 */
[C---:B------:R-:W-:Y:S01]  /*00e0*/  FSETP.NAN.AND P2, PT, R5.reuse, R5, PT ;  /* 0x000000050500720b */ /* 0x040fe20003f48000 */
[----:B------:R-:W2:Y:S02]  /*00f0*/  SHFL.BFLY PT, R4, R5, 0x8, 0x1f ;  /* 0x0d001f0005047f89 */ /* 0x000ea400000e0000 */
[----:B--2---:R-:W-:-:S13]  /*0100*/  FSETP.GT.AND P1, PT, R5, R4, PT ;  /* 0x000000040500720b */ /* 0x004fda0003f24000 */
[----:B------:R-:W-:-:S04]  /*0110*/  @!P1 FSEL R5, R5, R4, P2 ;  /* 0x0000000405059208 */ /* 0x000fc80001000000 */
        /* <DEDUP_REMOVED lines=11> */
[----:B------:R-:W-:-:S05]  /*01d0*/  @!P1 FSEL R5, R5, R4, P2 ;  /* 0x0000000405059208 */ /* 0x000fca0001000000 */
[----:B------:R-:W-:-:S04]  /*01e0*/  FADD R0, R0, -R5 ;  /* 0x8000000500007221 */ /* 0x000fc80000000000 */
[----:B------:R-:W-:-:S04]  /*01f0*/  FMUL R0, R0, 0.70710676908493041992 ;  /* 0x3f3504f300007820 */ /* 0x000fc80000400000 */
[----:B------:R-:W-:-:S05]  /*0200*/  FMUL R0, R0, 1.4426950216293334961 ;  /* 0x3fb8aa3b00007820 */ /* 0x000fca0000400000 */
[----:B------:R-:W-:-:S13]  /*0210*/  FSETP.GEU.AND P1, PT, R0, -126, PT ;  /* 0xc2fc00000000780b */ /* 0x000fda0003f2e000 */
[----:B------:R-:W-:-:S04]  /*0220*/  @!P1 FMUL R0, R0, 0.5 ;  /* 0x3f00000000009820 */ /* 0x000fc80000400000 */
[----:B------:R-:W2:Y:S02]  /*0230*/  MUFU.EX2 R4, R0 ;  /* 0x0000000000047308 */ /* 0x000ea40000000800 */
[----:B--2---:R-:W-:-:S05]  /*0240*/  @!P1 FMUL R4, R4, R4 ;  /* 0x0000000404049220 */ /* 0x004fca0000400000 */
[----:B------:R-:W-:Y:S02]  /*0250*/  FSEL R5, R4, RZ, !P0 ;  /* 0x000000ff04057208 */ /* 0x000fe40004000000 */
[----:B------:R-:W-:-:S03]  /*0260*/  LOP3.LUT P0, RZ, R10, 0x30, RZ, 0xc0, !PT ;  /* 0x000000300aff7812 */ /* 0x000fc6000780c0ff */
[----:B------:R-:W2:Y:S01]  /*0270*/  SHFL.BFLY PT, R6, R5, 0x8, 0x1f ;  /* 0x0d001f0005067f89 */ /* 0x000ea200000e0000 */
[----:B------:R-:W-:Y:S01]  /*0280*/  ISETP.LT.AND P0, PT, R11, 0x40, !P0 ;  /* 0x000000400b00780c */ /* 0x000fe20004701270 */
[----:B--2---:R-:W-:-:S05]  /*0290*/  FADD R6, R5, R6 ;  /* 0x0000000605067221 */ /* 0x004fca0000000000 */
[----:B------:R-:W2:Y:S02]  /*02a0*/  SHFL.BFLY PT, R7, R6, 0x4, 0x1f ;  /* 0x0c801f0006077f89 */ /* 0x000ea400000e0000 */
[----:B--2---:R-:W-:-:S05]  /*02b0*/  FADD R7, R6, R7 ;  /* 0x0000000706077221 */ /* 0x004fca0000000000 */
[----:B------:R-:W2:Y:S02]  /*02c0*/  SHFL.BFLY PT, R8, R7, 0x2, 0x1f ;  /* 0x0c401f0007087f89 */ /* 0x000ea400000e0000 */
[----:B--2---:R-:W-:-:S05]  /*02d0*/  FADD R8, R7, R8 ;  /* 0x0000000807087221 */ /* 0x004fca0000000000 */
[----:B------:R-:W2:Y:S02]  /*02e0*/  SHFL.BFLY PT, R9, R8, 0x1, 0x1f ;  /* 0x0c201f0008097f89 */ /* 0x000ea400000e0000 */
[----:B--2---:R-:W-:-:S05]  /*02f0*/  FADD R9, R8, R9 ;  /* 0x0000000908097221 */ /* 0x004fca0000000000 */
[C---:B------:R-:W-:Y:S02]  /*0300*/  FSETP.GT.AND P2, PT, |R9|.reuse, 8.50705917302346158658e+37, PT ;  /* 0x7e8000000900780b */ /* 0x040fe40003f44200 */
[----:B------:R-:W-:-:S11]  /*0310*/  FSETP.GEU.AND P1, PT, |R9|, 1.175494350822287508e-38, PT ;  /* 0x008000000900780b */ /* 0x000fd60003f2e200 */
[----:B------:R-:W-:Y:S01]  /*0320*/  @P2 FMUL R9, R9, 0.25 ;  /* 0x3e80000009092820 */ /* 0x000fe20000400000 */
[----:B------:R-:W-:-:S03]  /*0330*/  @P2 FMUL R4, R4, 0.25 ;  /* 0x3e80000004042820 */ /* 0x000fc60000400000 */
[----:B------:R-:W-:Y:S01]  /*0340*/  @!P1 FMUL R9, R9, 16777216 ;  /* 0x4b80000009099820 */ /* 0x000fe20000400000 */
[----:B------:R-:W-:-:S05]  /*0350*/  @!P1 FMUL R4, R4, 16777216 ;  /* 0x4b80000004049820 */ /* 0x000fca0000400000 */
[----:B------:R-:W2:Y:S02]  /*0360*/  MUFU.RCP R9, R9 ;  /* 0x0000000900097308 */ /* 0x000ea40000001000 */
[----:B--2---:R-:W-:Y:S01]  /*0370*/  FMUL R5, R9, R4 ;  /* 0x0000000409057220 */ /* 0x004fe20000400000 */
[----:B------:R-:W-:Y:S06]  /*0380*/  @!P0 EXIT ;  /* 0x000000000000894d */ /* 0x000fec0003800000 */
[----:B------:R-:W-:Y:S01]  /*0390*/  STG.E desc[UR4][R2.64], R5 ;  /* 0x0000000502007986 */ /* 0x000fe2000c101904 */
[----:B------:R-:W-:Y:S05]  /*03a0*/  EXIT ;  /* 0x000000000000794d */ /* 0x000fea0003800000 */
.L_x_1:
[----:B------:R-:W-:-:S00]  /*03b0*/  BRA `(.L_x_1) ;  /* 0xfffffffc00fc7947 */ /* 0x000fc0000383ffff */
[----:B------:R-:W-:-:S00]  /*03c0*/  NOP ;  /* 0x0000000000007918 */ /* 0x000fc00000000000 */
        /* <DEDUP_REMOVED lines=11> */
.L_x_2:


//--------------------- .nv.constant0.triton_per_fused__softmax_1 --------------------------
	.section	.nv.constant0.triton_per_fused__softmax_1,"a",@progbits
	.sectionflags	@""
	.align	4
.nv.constant0.triton_per_fused__softmax_1:
	.zero		544
